//
// Generated by NVIDIA NVVM Compiler
//
// Compiler Build ID: CL-36424714
// Cuda compilation tools, release 13.0, V13.0.88
// Based on NVVM 20.0.0
//

.version 9.0
.target sm_100
.address_size 64

	// .globl	_Z13BlockedKernelPii
.global .align 1 .b8 _ZN34_INTERNAL_c8ca03c7_4_k_cu_55d461ad4cuda3std3__45__cpo5beginE[1];
.global .align 1 .b8 _ZN34_INTERNAL_c8ca03c7_4_k_cu_55d461ad4cuda3std3__45__cpo3endE[1];
.global .align 1 .b8 _ZN34_INTERNAL_c8ca03c7_4_k_cu_55d461ad4cuda3std3__45__cpo6cbeginE[1];
.global .align 1 .b8 _ZN34_INTERNAL_c8ca03c7_4_k_cu_55d461ad4cuda3std3__45__cpo4cendE[1];
.global .align 1 .b8 _ZN34_INTERNAL_c8ca03c7_4_k_cu_55d461ad4cuda3std3__45__cpo6rbeginE[1];
.global .align 1 .b8 _ZN34_INTERNAL_c8ca03c7_4_k_cu_55d461ad4cuda3std3__45__cpo4rendE[1];
.global .align 1 .b8 _ZN34_INTERNAL_c8ca03c7_4_k_cu_55d461ad4cuda3std3__45__cpo7crbeginE[1];
.global .align 1 .b8 _ZN34_INTERNAL_c8ca03c7_4_k_cu_55d461ad4cuda3std3__45__cpo5crendE[1];
.global .align 1 .b8 _ZN34_INTERNAL_c8ca03c7_4_k_cu_55d461ad4cuda3std3__436_GLOBAL__N__c8ca03c7_4_k_cu_55d461ad6ignoreE[1];
.global .align 1 .b8 _ZN34_INTERNAL_c8ca03c7_4_k_cu_55d461ad4cuda3std3__419piecewise_constructE[1];
.global .align 1 .b8 _ZN34_INTERNAL_c8ca03c7_4_k_cu_55d461ad4cuda3std3__48in_placeE[1];
.global .align 1 .b8 _ZN34_INTERNAL_c8ca03c7_4_k_cu_55d461ad4cuda3std3__420unreachable_sentinelE[1];
.global .align 1 .b8 _ZN34_INTERNAL_c8ca03c7_4_k_cu_55d461ad4cuda3std3__47nulloptE[1];
.global .align 1 .b8 _ZN34_INTERNAL_c8ca03c7_4_k_cu_55d461ad4cuda3std3__48unexpectE[1];
.global .align 1 .b8 _ZN34_INTERNAL_c8ca03c7_4_k_cu_55d461ad4cuda3std6ranges3__45__cpo4swapE[1];
.global .align 1 .b8 _ZN34_INTERNAL_c8ca03c7_4_k_cu_55d461ad4cuda3std6ranges3__45__cpo9iter_moveE[1];
.global .align 1 .b8 _ZN34_INTERNAL_c8ca03c7_4_k_cu_55d461ad4cuda3std6ranges3__45__cpo5beginE[1];
.global .align 1 .b8 _ZN34_INTERNAL_c8ca03c7_4_k_cu_55d461ad4cuda3std6ranges3__45__cpo3endE[1];
.global .align 1 .b8 _ZN34_INTERNAL_c8ca03c7_4_k_cu_55d461ad4cuda3std6ranges3__45__cpo6cbeginE[1];
.global .align 1 .b8 _ZN34_INTERNAL_c8ca03c7_4_k_cu_55d461ad4cuda3std6ranges3__45__cpo4cendE[1];
.global .align 1 .b8 _ZN34_INTERNAL_c8ca03c7_4_k_cu_55d461ad4cuda3std6ranges3__45__cpo7advanceE[1];
.global .align 1 .b8 _ZN34_INTERNAL_c8ca03c7_4_k_cu_55d461ad4cuda3std6ranges3__45__cpo9iter_swapE[1];
.global .align 1 .b8 _ZN34_INTERNAL_c8ca03c7_4_k_cu_55d461ad4cuda3std6ranges3__45__cpo4nextE[1];
.global .align 1 .b8 _ZN34_INTERNAL_c8ca03c7_4_k_cu_55d461ad4cuda3std6ranges3__45__cpo4prevE[1];
.global .align 1 .b8 _ZN34_INTERNAL_c8ca03c7_4_k_cu_55d461ad4cuda3std6ranges3__45__cpo4dataE[1];
.global .align 1 .b8 _ZN34_INTERNAL_c8ca03c7_4_k_cu_55d461ad4cuda3std6ranges3__45__cpo5cdataE[1];
.global .align 1 .b8 _ZN34_INTERNAL_c8ca03c7_4_k_cu_55d461ad4cuda3std6ranges3__45__cpo4sizeE[1];
.global .align 1 .b8 _ZN34_INTERNAL_c8ca03c7_4_k_cu_55d461ad4cuda3std6ranges3__45__cpo5ssizeE[1];
.global .align 1 .b8 _ZN34_INTERNAL_c8ca03c7_4_k_cu_55d461ad4cuda3std6ranges3__45__cpo8distanceE[1];
.global .align 1 .b8 _ZN34_INTERNAL_c8ca03c7_4_k_cu_55d461ad6thrust24THRUST_300001_SM_1000_NS6system6detail10sequential3seqE[1];
.global .align 1 .b8 _ZN34_INTERNAL_c8ca03c7_4_k_cu_55d461ad6thrust24THRUST_300001_SM_1000_NS12placeholders2_1E[1];
.global .align 1 .b8 _ZN34_INTERNAL_c8ca03c7_4_k_cu_55d461ad6thrust24THRUST_300001_SM_1000_NS12placeholders2_2E[1];
.global .align 1 .b8 _ZN34_INTERNAL_c8ca03c7_4_k_cu_55d461ad6thrust24THRUST_300001_SM_1000_NS12placeholders2_3E[1];
.global .align 1 .b8 _ZN34_INTERNAL_c8ca03c7_4_k_cu_55d461ad6thrust24THRUST_300001_SM_1000_NS12placeholders2_4E[1];
.global .align 1 .b8 _ZN34_INTERNAL_c8ca03c7_4_k_cu_55d461ad6thrust24THRUST_300001_SM_1000_NS12placeholders2_5E[1];
.global .align 1 .b8 _ZN34_INTERNAL_c8ca03c7_4_k_cu_55d461ad6thrust24THRUST_300001_SM_1000_NS12placeholders2_6E[1];
.global .align 1 .b8 _ZN34_INTERNAL_c8ca03c7_4_k_cu_55d461ad6thrust24THRUST_300001_SM_1000_NS12placeholders2_7E[1];
.global .align 1 .b8 _ZN34_INTERNAL_c8ca03c7_4_k_cu_55d461ad6thrust24THRUST_300001_SM_1000_NS12placeholders2_8E[1];
.global .align 1 .b8 _ZN34_INTERNAL_c8ca03c7_4_k_cu_55d461ad6thrust24THRUST_300001_SM_1000_NS12placeholders2_9E[1];
.global .align 1 .b8 _ZN34_INTERNAL_c8ca03c7_4_k_cu_55d461ad6thrust24THRUST_300001_SM_1000_NS12placeholders3_10E[1];

.visible .entry _Z13BlockedKernelPii(
	.param .u64 .ptr .align 1 _Z13BlockedKernelPii_param_0,
	.param .u32 _Z13BlockedKernelPii_param_1
)
{
	.reg .pred 	%p<5>;
	.reg .b32 	%r<7>;
	.reg .b64 	%rd<5>;

	ld.param.u64 	%rd2, [_Z13BlockedKernelPii_param_0];
	ld.param.u32 	%r5, [_Z13BlockedKernelPii_param_1];
	cvta.to.global.u64 	%rd3, %rd2;
	mov.u32 	%r6, %tid.x;
	shl.b32 	%r1, %r6, 2;
	or.b32  	%r2, %r1, 1;
	or.b32  	%r3, %r1, 2;
	or.b32  	%r4, %r1, 3;
	setp.ge.s32 	%p1, %r1, %r5;
	mul.wide.u32 	%rd4, %r1, 4;
	add.s64 	%rd1, %rd3, %rd4;
	@%p1 bra 	$L__BB0_2;
	st.global.u32 	[%rd1], %r1;
$L__BB0_2:
	setp.ge.s32 	%p2, %r2, %r5;
	@%p2 bra 	$L__BB0_4;
	st.global.u32 	[%rd1+4], %r2;
$L__BB0_4:
	setp.ge.s32 	%p3, %r3, %r5;
	@%p3 bra 	$L__BB0_6;
	st.global.u32 	[%rd1+8], %r3;
$L__BB0_6:
	setp.ge.s32 	%p4, %r4, %r5;
	@%p4 bra 	$L__BB0_8;
	st.global.u32 	[%rd1+12], %r4;
$L__BB0_8:
	ret;

}
	// .globl	_Z13StripedKernelPii
.visible .entry _Z13StripedKernelPii(
	.param .u64 .ptr .align 1 _Z13StripedKernelPii_param_0,
	.param .u32 _Z13StripedKernelPii_param_1
)
{
	.reg .pred 	%p<5>;
	.reg .b32 	%r<10>;
	.reg .b64 	%rd<5>;

	ld.param.u64 	%rd2, [_Z13StripedKernelPii_param_0];
	ld.param.u32 	%r3, [_Z13StripedKernelPii_param_1];
	cvta.to.global.u64 	%rd3, %rd2;
	mov.u32 	%r1, %tid.x;
	shl.b32 	%r2, %r1, 2;
	setp.ge.s32 	%p1, %r1, %r3;
	mul.wide.u32 	%rd4, %r1, 4;
	add.s64 	%rd1, %rd3, %rd4;
	@%p1 bra 	$L__BB1_2;
	st.global.u32 	[%rd1], %r2;
$L__BB1_2:
	add.s32 	%r4, %r1, 128;
	setp.ge.s32 	%p2, %r4, %r3;
	@%p2 bra 	$L__BB1_4;
	add.s32 	%r5, %r2, 1;
	st.global.u32 	[%rd1+512], %r5;
$L__BB1_4:
	add.s32 	%r6, %r1, 256;
	setp.ge.s32 	%p3, %r6, %r3;
	@%p3 bra 	$L__BB1_6;
	add.s32 	%r7, %r2, 2;
	st.global.u32 	[%rd1+1024], %r7;
$L__BB1_6:
	add.s32 	%r8, %r1, 384;
	setp.ge.s32 	%p4, %r8, %r3;
	@%p4 bra 	$L__BB1_8;
	add.s32 	%r9, %r2, 3;
	st.global.u32 	[%rd1+1536], %r9;
$L__BB1_8:
	ret;

}
	// .globl	_ZN3cub18CUB_300001_SM_10006detail11EmptyKernelIvEEvv
.visible .entry _ZN3cub18CUB_300001_SM_10006detail11EmptyKernelIvEEvv()
{


	ret;

}


// ===== COMPILED SASS (sm_100) =====

	.target	sm_100

	.elftype	@"ET_EXEC"


//--------------------- .note.nv.tkinfo           --------------------------
	.section	.note.nv.tkinfo,"",@"SHT_NOTE"
	.sectionflags	@"SHF_NOTE_NV_TKINFO"
	.tkinfo
        /*0018*/ 	.word	0x00000002
        /*0030*/ 	.string	""
        /*0030*/ 	.string	"ptxas"
        /*0030*/ 	.string	"Cuda compilation tools, release 13.0, V13.0.88"
        /*0030*/ 	.string	"Build cuda_13.0.r13.0/compiler.36424714_0"
        /*0030*/ 	.string	"-arch sm_100 -m 64 "



//--------------------- .note.nv.cuinfo           --------------------------
	.section	.note.nv.cuinfo,"",@"SHT_NOTE"
	.sectionflags	@"SHF_NOTE_NV_CUINFO"
        /*0018*/ 	.short	0x0002
        /*001a*/ 	.short	0x0064
        /*001c*/ 	.short	0x0082
	.zero		2


//--------------------- .nv.info                  --------------------------
	.section	.nv.info,"",@"SHT_CUDA_INFO"
	.align	4


	//----- nvinfo : EIATTR_REGCOUNT
	.align		4
        /*0000*/ 	.byte	0x04, 0x2f
        /*0002*/ 	.short	(.L_41 - .L_40)
	.align		4
.L_40:
        /*0004*/ 	.word	index@(_Z13BlockedKernelPii)
        /*0008*/ 	.word	0x0000000e


	//----- nvinfo : EIATTR_FRAME_SIZE
	.align		4
.L_41:
        /*000c*/ 	.byte	0x04, 0x11
        /*000e*/ 	.short	(.L_43 - .L_42)
	.align		4
.L_42:
        /*0010*/ 	.word	index@(_Z13BlockedKernelPii)
        /*0014*/ 	.word	0x00000000


	//----- nvinfo : EIATTR_REGCOUNT
	.align		4
.L_43:
        /*0018*/ 	.byte	0x04, 0x2f
        /*001a*/ 	.short	(.L_45 - .L_44)
	.align		4
.L_44:
        /*001c*/ 	.word	index@(_Z13StripedKernelPii)
        /*0020*/ 	.word	0x0000000c


	//----- nvinfo : EIATTR_FRAME_SIZE
	.align		4
.L_45:
        /*0024*/ 	.byte	0x04, 0x11
        /*0026*/ 	.short	(.L_47 - .L_46)
	.align		4
.L_46:
        /*0028*/ 	.word	index@(_Z13StripedKernelPii)
        /*002c*/ 	.word	0x00000000


	//----- nvinfo : EIATTR_REGCOUNT
	.align		4
.L_47:
        /*0030*/ 	.byte	0x04, 0x2f
        /*0032*/ 	.short	(.L_49 - .L_48)
	.align		4
.L_48:
        /*0034*/ 	.word	index@(_ZN3cub18CUB_300001_SM_10006detail11EmptyKernelIvEEvv)
        /*0038*/ 	.word	0x00000004


	//----- nvinfo : EIATTR_FRAME_SIZE
	.align		4
.L_49:
        /*003c*/ 	.byte	0x04, 0x11
        /*003e*/ 	.short	(.L_51 - .L_50)
	.align		4
.L_50:
        /*0040*/ 	.word	index@(_ZN3cub18CUB_300001_SM_10006detail11EmptyKernelIvEEvv)
        /*0044*/ 	.word	0x00000000


	//----- nvinfo : EIATTR_MIN_STACK_SIZE
	.align		4
.L_51:
        /*0048*/ 	.byte	0x04, 0x12
        /*004a*/ 	.short	(.L_53 - .L_52)
	.align		4
.L_52:
        /*004c*/ 	.word	index@(_ZN3cub18CUB_300001_SM_10006detail11EmptyKernelIvEEvv)
        /*0050*/ 	.word	0x00000000


	//----- nvinfo : EIATTR_MIN_STACK_SIZE
	.align		4
.L_53:
        /*0054*/ 	.byte	0x04, 0x12
        /*0056*/ 	.short	(.L_55 - .L_54)
	.align		4
.L_54:
        /*0058*/ 	.word	index@(_Z13StripedKernelPii)
        /*005c*/ 	.word	0x00000000


	//----- nvinfo : EIATTR_MIN_STACK_SIZE
	.align		4
.L_55:
        /*0060*/ 	.byte	0x04, 0x12
        /*0062*/ 	.short	(.L_57 - .L_56)
	.align		4
.L_56:
        /*0064*/ 	.word	index@(_Z13BlockedKernelPii)
        /*0068*/ 	.word	0x00000000
.L_57:


//--------------------- .nv.compat                --------------------------
	.section	.nv.compat,"",@"SHT_CUDA_COMPAT_INFO"
	.align	4
        /*0000*/ 	.byte	0x02, 0x09, 0x00, 0x00, 0x02, 0x02, 0x01, 0x00, 0x02, 0x05, 0x05, 0x00, 0x03, 0x07, 0x01, 0x01
        /*0010*/ 	.byte	0x02, 0x03, 0x00, 0x00, 0x02, 0x06, 0x01, 0x00, 0x04, 0x0b, 0x08, 0x00, 0x09, 0x00, 0x00, 0x00
        /*0020*/ 	.byte	0x00, 0x00, 0x00, 0x00


//--------------------- .nv.info._ZN3cub18CUB_300001_SM_10006detail11EmptyKernelIvEEvv --------------------------
	.section	.nv.info._ZN3cub18CUB_300001_SM_10006detail11EmptyKernelIvEEvv,"",@"SHT_CUDA_INFO"
	.sectionflags	@""
	.align	4


	//----- nvinfo : EIATTR_CUDA_API_VERSION
	.align		4
        /*0000*/ 	.byte	0x04, 0x37
        /*0002*/ 	.short	(.L_59 - .L_58)
.L_58:
        /*0004*/ 	.word	0x00000082


	//----- nvinfo : EIATTR_SPARSE_MMA_MASK
	.align		4
.L_59:
        /*0008*/ 	.byte	0x03, 0x50
        /*000a*/ 	.short	0x0000


	//----- nvinfo : EIATTR_MAXREG_COUNT
	.align		4
        /*000c*/ 	.byte	0x03, 0x1b
        /*000e*/ 	.short	0x00ff


	//----- nvinfo : EIATTR_MERCURY_ISA_VERSION
	.align		4
        /*0010*/ 	.byte	0x03, 0x5f
        /*0012*/ 	.short	0x0101


	//----- nvinfo : EIATTR_VRC_CTA_INIT_COUNT
	.align		4
        /*0014*/ 	.byte	0x02, 0x4a
	.zero		1
	.zero		1


	//----- nvinfo : EIATTR_EXIT_INSTR_OFFSETS
	.align		4
        /*0018*/ 	.byte	0x04, 0x1c
        /*001a*/ 	.short	(.L_61 - .L_60)


	//   ....[0]....
.L_60:
        /*001c*/ 	.word	0x00000010


	//----- nvinfo : EIATTR_SW_WAR
	.align		4
.L_61:
        /*0020*/ 	.byte	0x04, 0x36
        /*0022*/ 	.short	(.L_63 - .L_62)
.L_62:
        /*0024*/ 	.word	0x00000008
.L_63:


//--------------------- .nv.info._Z13StripedKernelPii --------------------------
	.section	.nv.info._Z13StripedKernelPii,"",@"SHT_CUDA_INFO"
	.sectionflags	@""
	.align	4


	//----- nvinfo : EIATTR_CUDA_API_VERSION
	.align		4
        /*0000*/ 	.byte	0x04, 0x37
        /*0002*/ 	.short	(.L_65 - .L_64)
.L_64:
        /*0004*/ 	.word	0x00000082


	//----- nvinfo : EIATTR_KPARAM_INFO
	.align		4
.L_65:
        /*0008*/ 	.byte	0x04, 0x17
        /*000a*/ 	.short	(.L_67 - .L_66)
.L_66:
        /*000c*/ 	.word	0x00000000
        /*0010*/ 	.short	0x0001
        /*0012*/ 	.short	0x0008
        /*0014*/ 	.byte	0x00, 0xf0, 0x11, 0x00


	//----- nvinfo : EIATTR_KPARAM_INFO
	.align		4
.L_67:
        /*0018*/ 	.byte	0x04, 0x17
        /*001a*/ 	.short	(.L_69 - .L_68)
.L_68:
        /*001c*/ 	.word	0x00000000
        /*0020*/ 	.short	0x0000
        /*0022*/ 	.short	0x0000
        /*0024*/ 	.byte	0x00, 0xf5, 0x21, 0x00


	//----- nvinfo : EIATTR_SPARSE_MMA_MASK
	.align		4
.L_69:
        /*0028*/ 	.byte	0x03, 0x50
        /*002a*/ 	.short	0x0000


	//----- nvinfo : EIATTR_MAXREG_COUNT
	.align		4
        /*002c*/ 	.byte	0x03, 0x1b
        /*002e*/ 	.short	0x00ff


	//----- nvinfo : EIATTR_MERCURY_ISA_VERSION
	.align		4
        /*0030*/ 	.byte	0x03, 0x5f
        /*0032*/ 	.short	0x0101


	//----- nvinfo : EIATTR_VRC_CTA_INIT_COUNT
	.align		4
        /*0034*/ 	.byte	0x02, 0x4a
	.zero		1
	.zero		1


	//----- nvinfo : EIATTR_EXIT_INSTR_OFFSETS
	.align		4
        /*0038*/ 	.byte	0x04, 0x1c
        /*003a*/ 	.short	(.L_71 - .L_70)


	//   ....[0]....
.L_70:
        /*003c*/ 	.word	0x00000130


	//   ....[1]....
        /*0040*/ 	.word	0x00000160


	//----- nvinfo : EIATTR_CBANK_PARAM_SIZE
	.align		4
.L_71:
        /*0044*/ 	.byte	0x03, 0x19
        /*0046*/ 	.short	0x000c


	//----- nvinfo : EIATTR_PARAM_CBANK
	.align		4
        /*0048*/ 	.byte	0x04, 0x0a
        /*004a*/ 	.short	(.L_73 - .L_72)
	.align		4
.L_72:
        /*004c*/ 	.word	index@(.nv.constant0._Z13StripedKernelPii)
        /*0050*/ 	.short	0x0380
        /*0052*/ 	.short	0x000c


	//----- nvinfo : EIATTR_SW_WAR
	.align		4
.L_73:
        /*0054*/ 	.byte	0x04, 0x36
        /*0056*/ 	.short	(.L_75 - .L_74)
.L_74:
        /*0058*/ 	.word	0x00000008
.L_75:


//--------------------- .nv.info._Z13BlockedKernelPii --------------------------
	.section	.nv.info._Z13BlockedKernelPii,"",@"SHT_CUDA_INFO"
	.sectionflags	@""
	.align	4


	//----- nvinfo : EIATTR_CUDA_API_VERSION
	.align		4
        /*0000*/ 	.byte	0x04, 0x37
        /*0002*/ 	.short	(.L_77 - .L_76)
.L_76:
        /*0004*/ 	.word	0x00000082


	//----- nvinfo : EIATTR_KPARAM_INFO
	.align		4
.L_77:
        /*0008*/ 	.byte	0x04, 0x17
        /*000a*/ 	.short	(.L_79 - .L_78)
.L_78:
        /*000c*/ 	.word	0x00000000
        /*0010*/ 	.short	0x0001
        /*0012*/ 	.short	0x0008
        /*0014*/ 	.byte	0x00, 0xf0, 0x11, 0x00


	//----- nvinfo : EIATTR_KPARAM_INFO
	.align		4
.L_79:
        /*0018*/ 	.byte	0x04, 0x17
        /*001a*/ 	.short	(.L_81 - .L_80)
.L_80:
        /*001c*/ 	.word	0x00000000
        /*0020*/ 	.short	0x0000
        /*0022*/ 	.short	0x0000
        /*0024*/ 	.byte	0x00, 0xf5, 0x21, 0x00


	//----- nvinfo : EIATTR_SPARSE_MMA_MASK
	.align		4
.L_81:
        /*0028*/ 	.byte	0x03, 0x50
        /*002a*/ 	.short	0x0000


	//----- nvinfo : EIATTR_MAXREG_COUNT
	.align		4
        /*002c*/ 	.byte	0x03, 0x1b
        /*002e*/ 	.short	0x00ff


	//----- nvinfo : EIATTR_MERCURY_ISA_VERSION
	.align		4
        /*0030*/ 	.byte	0x03, 0x5f
        /*0032*/ 	.short	0x0101


	//----- nvinfo : EIATTR_VRC_CTA_INIT_COUNT
	.align		4
        /*0034*/ 	.byte	0x02, 0x4a
	.zero		1
	.zero		1


	//----- nvinfo : EIATTR_EXIT_INSTR_OFFSETS
	.align		4
        /*0038*/ 	.byte	0x04, 0x1c
        /*003a*/ 	.short	(.L_83 - .L_82)


	//   ....[0]....
.L_82:
        /*003c*/ 	.word	0x00000110


	//   ....[1]....
        /*0040*/ 	.word	0x00000130


	//----- nvinfo : EIATTR_CBANK_PARAM_SIZE
	.align		4
.L_83:
        /*0044*/ 	.byte	0x03, 0x19
        /*0046*/ 	.short	0x000c


	//----- nvinfo : EIATTR_PARAM_CBANK
	.align		4
        /*0048*/ 	.byte	0x04, 0x0a
        /*004a*/ 	.short	(.L_85 - .L_84)
	.align		4
.L_84:
        /*004c*/ 	.word	index@(.nv.constant0._Z13BlockedKernelPii)
        /*0050*/ 	.short	0x0380
        /*0052*/ 	.short	0x000c


	//----- nvinfo : EIATTR_SW_WAR
	.align		4
.L_85:
        /*0054*/ 	.byte	0x04, 0x36
        /*0056*/ 	.short	(.L_87 - .L_86)
.L_86:
        /*0058*/ 	.word	0x00000008
.L_87:


//--------------------- .nv.callgraph             --------------------------
	.section	.nv.callgraph,"",@"SHT_CUDA_CALLGRAPH"
	.align	4
	.sectionentsize	8
	.align		4
        /*0000*/ 	.word	0x00000000
	.align		4
        /*0004*/ 	.word	0xffffffff
	.align		4
        /*0008*/ 	.word	0x00000000
	.align		4
        /*000c*/ 	.word	0xfffffffe
	.align		4
        /*0010*/ 	.word	0x00000000
	.align		4
        /*0014*/ 	.word	0xfffffffd
	.align		4
        /*0018*/ 	.word	0x00000000
	.align		4
        /*001c*/ 	.word	0xfffffffc


//--------------------- .nv.constant4             --------------------------
	.section	.nv.constant4,"a",@progbits
	.align	8
	.align		8
.nv.constant4:
        /*0000*/ 	.dword	_ZN34_INTERNAL_c8ca03c7_4_k_cu_55d461ad4cuda3std3__45__cpo5beginE
	.align		8
        /*0008*/ 	.dword	_ZN34_INTERNAL_c8ca03c7_4_k_cu_55d461ad4cuda3std3__45__cpo3endE
	.align		8
        /*0010*/ 	.dword	_ZN34_INTERNAL_c8ca03c7_4_k_cu_55d461ad4cuda3std3__45__cpo6cbeginE
	.align		8
        /*0018*/ 	.dword	_ZN34_INTERNAL_c8ca03c7_4_k_cu_55d461ad4cuda3std3__45__cpo4cendE
	.align		8
        /*0020*/ 	.dword	_ZN34_INTERNAL_c8ca03c7_4_k_cu_55d461ad4cuda3std3__45__cpo6rbeginE
	.align		8
        /*0028*/ 	.dword	_ZN34_INTERNAL_c8ca03c7_4_k_cu_55d461ad4cuda3std3__45__cpo4rendE
	.align		8
        /*0030*/ 	.dword	_ZN34_INTERNAL_c8ca03c7_4_k_cu_55d461ad4cuda3std3__45__cpo7crbeginE
	.align		8
        /*0038*/ 	.dword	_ZN34_INTERNAL_c8ca03c7_4_k_cu_55d461ad4cuda3std3__45__cpo5crendE
	.align		8
        /*0040*/ 	.dword	_ZN34_INTERNAL_c8ca03c7_4_k_cu_55d461ad4cuda3std3__436_GLOBAL__N__c8ca03c7_4_k_cu_55d461ad6ignoreE
	.align		8
        /*0048*/ 	.dword	_ZN34_INTERNAL_c8ca03c7_4_k_cu_55d461ad4cuda3std3__419piecewise_constructE
	.align		8
        /*0050*/ 	.dword	_ZN34_INTERNAL_c8ca03c7_4_k_cu_55d461ad4cuda3std3__48in_placeE
	.align		8
        /*0058*/ 	.dword	_ZN34_INTERNAL_c8ca03c7_4_k_cu_55d461ad4cuda3std3__420unreachable_sentinelE
	.align		8
        /*0060*/ 	.dword	_ZN34_INTERNAL_c8ca03c7_4_k_cu_55d461ad4cuda3std3__47nulloptE
	.align		8
        /*0068*/ 	.dword	_ZN34_INTERNAL_c8ca03c7_4_k_cu_55d461ad4cuda3std3__48unexpectE
	.align		8
        /*0070*/ 	.dword	_ZN34_INTERNAL_c8ca03c7_4_k_cu_55d461ad4cuda3std6ranges3__45__cpo4swapE
	.align		8
        /*0078*/ 	.dword	_ZN34_INTERNAL_c8ca03c7_4_k_cu_55d461ad4cuda3std6ranges3__45__cpo9iter_moveE
	.align		8
        /*0080*/ 	.dword	_ZN34_INTERNAL_c8ca03c7_4_k_cu_55d461ad4cuda3std6ranges3__45__cpo5beginE
	.align		8
        /*0088*/ 	.dword	_ZN34_INTERNAL_c8ca03c7_4_k_cu_55d461ad4cuda3std6ranges3__45__cpo3endE
	.align		8
        /*0090*/ 	.dword	_ZN34_INTERNAL_c8ca03c7_4_k_cu_55d461ad4cuda3std6ranges3__45__cpo6cbeginE
	.align		8
        /*0098*/ 	.dword	_ZN34_INTERNAL_c8ca03c7_4_k_cu_55d461ad4cuda3std6ranges3__45__cpo4cendE
	.align		8
        /*00a0*/ 	.dword	_ZN34_INTERNAL_c8ca03c7_4_k_cu_55d461ad4cuda3std6ranges3__45__cpo7advanceE
	.align		8
        /*00a8*/ 	.dword	_ZN34_INTERNAL_c8ca03c7_4_k_cu_55d461ad4cuda3std6ranges3__45__cpo9iter_swapE
	.align		8
        /*00b0*/ 	.dword	_ZN34_INTERNAL_c8ca03c7_4_k_cu_55d461ad4cuda3std6ranges3__45__cpo4nextE
	.align		8
        /*00b8*/ 	.dword	_ZN34_INTERNAL_c8ca03c7_4_k_cu_55d461ad4cuda3std6ranges3__45__cpo4prevE
	.align		8
        /*00c0*/ 	.dword	_ZN34_INTERNAL_c8ca03c7_4_k_cu_55d461ad4cuda3std6ranges3__45__cpo4dataE
	.align		8
        /*00c8*/ 	.dword	_ZN34_INTERNAL_c8ca03c7_4_k_cu_55d461ad4cuda3std6ranges3__45__cpo5cdataE
	.align		8
        /*00d0*/ 	.dword	_ZN34_INTERNAL_c8ca03c7_4_k_cu_55d461ad4cuda3std6ranges3__45__cpo4sizeE
	.align		8
        /*00d8*/ 	.dword	_ZN34_INTERNAL_c8ca03c7_4_k_cu_55d461ad4cuda3std6ranges3__45__cpo5ssizeE
	.align		8
        /*00e0*/ 	.dword	_ZN34_INTERNAL_c8ca03c7_4_k_cu_55d461ad4cuda3std6ranges3__45__cpo8distanceE
	.align		8
        /*00e8*/ 	.dword	_ZN34_INTERNAL_c8ca03c7_4_k_cu_55d461ad6thrust24THRUST_300001_SM_1000_NS6system6detail10sequential3seqE
	.align		8
        /*00f0*/ 	.dword	_ZN34_INTERNAL_c8ca03c7_4_k_cu_55d461ad6thrust24THRUST_300001_SM_1000_NS12placeholders2_1E
	.align		8
        /*00f8*/ 	.dword	_ZN34_INTERNAL_c8ca03c7_4_k_cu_55d461ad6thrust24THRUST_300001_SM_1000_NS12placeholders2_2E
	.align		8
        /*0100*/ 	.dword	_ZN34_INTERNAL_c8ca03c7_4_k_cu_55d461ad6thrust24THRUST_300001_SM_1000_NS12placeholders2_3E
	.align		8
        /*0108*/ 	.dword	_ZN34_INTERNAL_c8ca03c7_4_k_cu_55d461ad6thrust24THRUST_300001_SM_1000_NS12placeholders2_4E
	.align		8
        /*0110*/ 	.dword	_ZN34_INTERNAL_c8ca03c7_4_k_cu_55d461ad6thrust24THRUST_300001_SM_1000_NS12placeholders2_5E
	.align		8
        /*0118*/ 	.dword	_ZN34_INTERNAL_c8ca03c7_4_k_cu_55d461ad6thrust24THRUST_300001_SM_1000_NS12placeholders2_6E
	.align		8
        /*0120*/ 	.dword	_ZN34_INTERNAL_c8ca03c7_4_k_cu_55d461ad6thrust24THRUST_300001_SM_1000_NS12placeholders2_7E
	.align		8
        /*0128*/ 	.dword	_ZN34_INTERNAL_c8ca03c7_4_k_cu_55d461ad6thrust24THRUST_300001_SM_1000_NS12placeholders2_8E
	.align		8
        /*0130*/ 	.dword	_ZN34_INTERNAL_c8ca03c7_4_k_cu_55d461ad6thrust24THRUST_300001_SM_1000_NS12placeholders2_9E
	.align		8
        /*0138*/ 	.dword	_ZN34_INTERNAL_c8ca03c7_4_k_cu_55d461ad6thrust24THRUST_300001_SM_1000_NS12placeholders3_10E


//--------------------- .text._ZN3cub18CUB_300001_SM_10006detail11EmptyKernelIvEEvv --------------------------
	.section	.text._ZN3cub18CUB_300001_SM_10006detail11EmptyKernelIvEEvv,"ax",@progbits
	.align	128
        .global         _ZN3cub18CUB_300001_SM_10006detail11EmptyKernelIvEEvv
        .type           _ZN3cub18CUB_300001_SM_10006detail11EmptyKernelIvEEvv,@function
        .size           _ZN3cub18CUB_300001_SM_10006detail11EmptyKernelIvEEvv,(.L_x_3 - _ZN3cub18CUB_300001_SM_10006detail11EmptyKernelIvEEvv)
        .other          _ZN3cub18CUB_300001_SM_10006detail11EmptyKernelIvEEvv,@"STO_CUDA_ENTRY STV_DEFAULT"
_ZN3cub18CUB_300001_SM_10006detail11EmptyKernelIvEEvv:
.text._ZN3cub18CUB_300001_SM_10006detail11EmptyKernelIvEEvv:
[----:B------:R-:W-:Y:S01]  /*0000*/  LDC R1, c[0x0][0x37c] ;  /* 0x0000df00ff017b82 */ /* 0x000fe20000000800 */
[----:B------:R-:W-:Y:S05]  /*0010*/  EXIT ;  /* 0x000000000000794d */ /* 0x000fea0003800000 */
.L_x_0:
[----:B------:R-:W-:-:S00]  /*0020*/  BRA `(.L_x_0) ;  /* 0xfffffffc00fc7947 */ /* 0x000fc0000383ffff */
[----:B------:R-:W-:-:S00]  /*0030*/  NOP ;  /* 0x0000000000007918 */ /* 0x000fc00000000000 */
        /* <DEDUP_REMOVED lines=12> */
.L_x_3:


//--------------------- .text._Z13StripedKernelPii --------------------------
	.section	.text._Z13StripedKernelPii,"ax",@progbits
	.align	128
        .global         _Z13StripedKernelPii
        .type           _Z13StripedKernelPii,@function
        .size           _Z13StripedKernelPii,(.L_x_4 - _Z13StripedKernelPii)
        .other          _Z13StripedKernelPii,@"STO_CUDA_ENTRY STV_DEFAULT"
_Z13StripedKernelPii:
.text._Z13StripedKernelPii:
[----:B------:R-:W-:Y:S01]  /*0000*/  LDC R1, c[0x0][0x37c] ;  /* 0x0000df00ff017b82 */ /* 0x000fe20000000800 */
[----:B------:R-:W0:Y:S01]  /*0010*/  S2R R7, SR_TID.X ;  /* 0x0000000000077919 */ /* 0x000e220000002100 */
[----:B------:R-:W1:Y:S06]  /*0020*/  LDCU UR6, c[0x0][0x388] ;  /* 0x00007100ff0677ac */ /* 0x000e6c0008000800 */
[----:B------:R-:W2:Y:S01]  /*0030*/  LDC.64 R2, c[0x0][0x380] ;  /* 0x0000e000ff027b82 */ /* 0x000ea20000000a00 */
[----:B------:R-:W3:Y:S01]  /*0040*/  LDCU.64 UR4, c[0x0][0x358] ;  /* 0x00006b00ff0477ac */ /* 0x000ee20008000a00 */
[C---:B0-----:R-:W-:Y:S01]  /*0050*/  VIADD R0, R7.reuse, 0x80 ;  /* 0x0000008007007836 */ /* 0x041fe20000000000 */
[C---:B-1----:R-:W-:Y:S01]  /*0060*/  ISETP.GE.AND P0, PT, R7.reuse, UR6, PT ;  /* 0x0000000607007c0c */ /* 0x042fe2000bf06270 */
[----:B------:R-:W-:-:S02]  /*0070*/  VIADD R4, R7, 0x100 ;  /* 0x0000010007047836 */ /* 0x000fc40000000000 */
[C---:B------:R-:W-:Y:S01]  /*0080*/  IMAD.SHL.U32 R5, R7.reuse, 0x4, RZ ;  /* 0x0000000407057824 */ /* 0x040fe200078e00ff */
[----:B------:R-:W-:Y:S01]  /*0090*/  ISETP.GE.AND P1, PT, R0, UR6, PT ;  /* 0x0000000600007c0c */ /* 0x000fe2000bf26270 */
[C---:B--2---:R-:W-:Y:S01]  /*00a0*/  IMAD.WIDE.U32 R2, R7.reuse, 0x4, R2 ;  /* 0x0000000407027825 */ /* 0x044fe200078e0002 */
[----:B------:R-:W-:Y:S02]  /*00b0*/  ISETP.GE.AND P2, PT, R4, UR6, PT ;  /* 0x0000000604007c0c */ /* 0x000fe4000bf46270 */
[----:B------:R-:W-:-:S04]  /*00c0*/  IADD3 R0, PT, PT, R7, 0x180, RZ ;  /* 0x0000018007007810 */ /* 0x000fc80007ffe0ff */
[----:B------:R-:W-:Y:S01]  /*00d0*/  ISETP.GE.AND P3, PT, R0, UR6, PT ;  /* 0x0000000600007c0c */ /* 0x000fe2000bf66270 */
[----:B---3--:R0:W-:Y:S04]  /*00e0*/  @!P0 STG.E desc[UR4][R2.64], R5 ;  /* 0x0000000502008986 */ /* 0x0081e8000c101904 */
[C---:B------:R-:W-:Y:S02]  /*00f0*/  @!P1 IADD3 R7, PT, PT, R5.reuse, 0x1, RZ ;  /* 0x0000000105079810 */ /* 0x040fe40007ffe0ff */
[----:B------:R-:W-:-:S03]  /*0100*/  @!P2 VIADD R9, R5, 0x2 ;  /* 0x000000020509a836 */ /* 0x000fc60000000000 */
[----:B------:R0:W-:Y:S04]  /*0110*/  @!P1 STG.E desc[UR4][R2.64+0x200], R7 ;  /* 0x0002000702009986 */ /* 0x0001e8000c101904 */
[----:B------:R0:W-:Y:S01]  /*0120*/  @!P2 STG.E desc[UR4][R2.64+0x400], R9 ;  /* 0x000400090200a986 */ /* 0x0001e2000c101904 */
[----:B------:R-:W-:Y:S05]  /*0130*/  @P3 EXIT ;  /* 0x000000000000394d */ /* 0x000fea0003800000 */
[----:B0-----:R-:W-:-:S05]  /*0140*/  IADD3 R5, PT, PT, R5, 0x3, RZ ;  /* 0x0000000305057810 */ /* 0x001fca0007ffe0ff */
[----:B------:R-:W-:Y:S01]  /*0150*/  STG.E desc[UR4][R2.64+0x600], R5 ;  /* 0x0006000502007986 */ /* 0x000fe2000c101904 */
[----:B------:R-:W-:Y:S05]  /*0160*/  EXIT ;  /* 0x000000000000794d */ /* 0x000fea0003800000 */
.L_x_1:
        /* <DEDUP_REMOVED lines=9> */
.L_x_4:


//--------------------- .text._Z13BlockedKernelPii --------------------------
	.section	.text._Z13BlockedKernelPii,"ax",@progbits
	.align	128
        .global         _Z13BlockedKernelPii
        .type           _Z13BlockedKernelPii,@function
        .size           _Z13BlockedKernelPii,(.L_x_5 - _Z13BlockedKernelPii)
        .other          _Z13BlockedKernelPii,@"STO_CUDA_ENTRY STV_DEFAULT"
_Z13BlockedKernelPii:
.text._Z13BlockedKernelPii:
[----:B------:R-:W-:Y:S01]  /*0000*/  LDC R1, c[0x0][0x37c] ;  /* 0x0000df00ff017b82 */ /* 0x000fe20000000800 */
[----:B------:R-:W0:Y:S01]  /*0010*/  S2R R5, SR_TID.X ;  /* 0x0000000000057919 */ /* 0x000e220000002100 */
[----:B------:R-:W1:Y:S06]  /*0020*/  LDCU UR6, c[0x0][0x388] ;  /* 0x00007100ff0677ac */ /* 0x000e6c0008000800 */
[----:B------:R-:W2:Y:S01]  /*0030*/  LDC.64 R2, c[0x0][0x380] ;  /* 0x0000e000ff027b82 */ /* 0x000ea20000000a00 */
[----:B------:R-:W3:Y:S01]  /*0040*/  LDCU.64 UR4, c[0x0][0x358] ;  /* 0x00006b00ff0477ac */ /* 0x000ee20008000a00 */
[----:B0-----:R-:W-:-:S04]  /*0050*/  IMAD.SHL.U32 R5, R5, 0x4, RZ ;  /* 0x0000000405057824 */ /* 0x001fc800078e00ff */
[C---:B------:R-:W-:Y:S01]  /*0060*/  VIADD R7, R5.reuse, 0x1 ;  /* 0x0000000105077836 */ /* 0x040fe20000000000 */
[C---:B------:R-:W-:Y:S01]  /*0070*/  IADD3 R9, PT, PT, R5.reuse, 0x2, RZ ;  /* 0x0000000205097810 */ /* 0x040fe20007ffe0ff */
[C---:B------:R-:W-:Y:S01]  /*0080*/  VIADD R11, R5.reuse, 0x3 ;  /* 0x00000003050b7836 */ /* 0x040fe20000000000 */
[C---:B-1----:R-:W-:Y:S01]  /*0090*/  ISETP.GE.AND P0, PT, R5.reuse, UR6, PT ;  /* 0x0000000605007c0c */ /* 0x042fe2000bf06270 */
[----:B--2---:R-:W-:Y:S01]  /*00a0*/  IMAD.WIDE.U32 R2, R5, 0x4, R2 ;  /* 0x0000000405027825 */ /* 0x004fe200078e0002 */
[----:B------:R-:W-:Y:S02]  /*00b0*/  ISETP.GE.AND P1, PT, R7, UR6, PT ;  /* 0x0000000607007c0c */ /* 0x000fe4000bf26270 */
[----:B------:R-:W-:Y:S02]  /*00c0*/  ISETP.GE.AND P2, PT, R9, UR6, PT ;  /* 0x0000000609007c0c */ /* 0x000fe4000bf46270 */
[----:B------:R-:W-:-:S07]  /*00d0*/  ISETP.GE.AND P3, PT, R11, UR6, PT ;  /* 0x000000060b007c0c */ /* 0x000fce000bf66270 */
[----:B---3--:R0:W-:Y:S04]  /*00e0*/  @!P0 STG.E desc[UR4][R2.64], R5 ;  /* 0x0000000502008986 */ /* 0x0081e8000c101904 */
[----:B------:R0:W-:Y:S04]  /*00f0*/  @!P1 STG.E desc[UR4][R2.64+0x4], R7 ;  /* 0x0000040702009986 */ /* 0x0001e8000c101904 */
[----:B------:R0:W-:Y:S01]  /*0100*/  @!P2 STG.E desc[UR4][R2.64+0x8], R9 ;  /* 0x000008090200a986 */ /* 0x0001e2000c101904 */
[----:B------:R-:W-:Y:S05]  /*0110*/  @P3 EXIT ;  /* 0x000000000000394d */ /* 0x000fea0003800000 */
[----:B------:R-:W-:Y:S01]  /*0120*/  STG.E desc[UR4][R2.64+0xc], R11 ;  /* 0x00000c0b02007986 */ /* 0x000fe2000c101904 */
[----:B------:R-:W-:Y:S05]  /*0130*/  EXIT ;  /* 0x000000000000794d */ /* 0x000fea0003800000 */
.L_x_2:
        /* <DEDUP_REMOVED lines=12> */
.L_x_5:


//--------------------- .nv.shared.reserved.0     --------------------------
	.section	.nv.shared.reserved.0,"aw",@nobits
	.weak		__nv_reservedSMEM_offset_0_alias
	.size		__nv_reservedSMEM_offset_0_alias, 0, 64
	.other		__nv_reservedSMEM_offset_0_alias,@"STO_CUDA_RESERVED_SHARED STV_DEFAULT"
__nv_reservedSMEM_offset_0_alias:
	.zero		0
	.zero		64


//--------------------- .nv.global                --------------------------
	.section	.nv.global,"aw",@nobits
.nv.global:
	.type		_ZN34_INTERNAL_c8ca03c7_4_k_cu_55d461ad6thrust24THRUST_300001_SM_1000_NS12placeholders2_5E,@object
	.size		_ZN34_INTERNAL_c8ca03c7_4_k_cu_55d461ad6thrust24THRUST_300001_SM_1000_NS12placeholders2_5E,(_ZN34_INTERNAL_c8ca03c7_4_k_cu_55d461ad4cuda3std3__45__cpo6cbeginE - _ZN34_INTERNAL_c8ca03c7_4_k_cu_55d461ad6thrust24THRUST_300001_SM_1000_NS12placeholders2_5E)
_ZN34_INTERNAL_c8ca03c7_4_k_cu_55d461ad6thrust24THRUST_300001_SM_1000_NS12placeholders2_5E:
	.zero		1
	.type		_ZN34_INTERNAL_c8ca03c7_4_k_cu_55d461ad4cuda3std3__45__cpo6cbeginE,@object
	.size		_ZN34_INTERNAL_c8ca03c7_4_k_cu_55d461ad4cuda3std3__45__cpo6cbeginE,(_ZN34_INTERNAL_c8ca03c7_4_k_cu_55d461ad4cuda3std6ranges3__45__cpo6cbeginE - _ZN34_INTERNAL_c8ca03c7_4_k_cu_55d461ad4cuda3std3__45__cpo6cbeginE)
_ZN34_INTERNAL_c8ca03c7_4_k_cu_55d461ad4cuda3std3__45__cpo6cbeginE:
	.zero		1
	.type		_ZN34_INTERNAL_c8ca03c7_4_k_cu_55d461ad4cuda3std6ranges3__45__cpo6cbeginE,@object
	.size		_ZN34_INTERNAL_c8ca03c7_4_k_cu_55d461ad4cuda3std6ranges3__45__cpo6cbeginE,(_ZN34_INTERNAL_c8ca03c7_4_k_cu_55d461ad4cuda3std3__48in_placeE - _ZN34_INTERNAL_c8ca03c7_4_k_cu_55d461ad4cuda3std6ranges3__45__cpo6cbeginE)
_ZN34_INTERNAL_c8ca03c7_4_k_cu_55d461ad4cuda3std6ranges3__45__cpo6cbeginE:
	.zero		1
	.type		_ZN34_INTERNAL_c8ca03c7_4_k_cu_55d461ad4cuda3std3__48in_placeE,@object
	.size		_ZN34_INTERNAL_c8ca03c7_4_k_cu_55d461ad4cuda3std3__48in_placeE,(_ZN34_INTERNAL_c8ca03c7_4_k_cu_55d461ad4cuda3std6ranges3__45__cpo4sizeE - _ZN34_INTERNAL_c8ca03c7_4_k_cu_55d461ad4cuda3std3__48in_placeE)
_ZN34_INTERNAL_c8ca03c7_4_k_cu_55d461ad4cuda3std3__48in_placeE:
	.zero		1
	.type		_ZN34_INTERNAL_c8ca03c7_4_k_cu_55d461ad4cuda3std6ranges3__45__cpo4sizeE,@object
	.size		_ZN34_INTERNAL_c8ca03c7_4_k_cu_55d461ad4cuda3std6ranges3__45__cpo4sizeE,(_ZN34_INTERNAL_c8ca03c7_4_k_cu_55d461ad6thrust24THRUST_300001_SM_1000_NS12placeholders2_9E - _ZN34_INTERNAL_c8ca03c7_4_k_cu_55d461ad4cuda3std6ranges3__45__cpo4sizeE)
_ZN34_INTERNAL_c8ca03c7_4_k_cu_55d461ad4cuda3std6ranges3__45__cpo4sizeE:
	.zero		1
	.type		_ZN34_INTERNAL_c8ca03c7_4_k_cu_55d461ad6thrust24THRUST_300001_SM_1000_NS12placeholders2_9E,@object
	.size		_ZN34_INTERNAL_c8ca03c7_4_k_cu_55d461ad6thrust24THRUST_300001_SM_1000_NS12placeholders2_9E,(_ZN34_INTERNAL_c8ca03c7_4_k_cu_55d461ad4cuda3std3__45__cpo7crbeginE - _ZN34_INTERNAL_c8ca03c7_4_k_cu_55d461ad6thrust24THRUST_300001_SM_1000_NS12placeholders2_9E)
_ZN34_INTERNAL_c8ca03c7_4_k_cu_55d461ad6thrust24THRUST_300001_SM_1000_NS12placeholders2_9E:
	.zero		1
	.type		_ZN34_INTERNAL_c8ca03c7_4_k_cu_55d461ad4cuda3std3__45__cpo7crbeginE,@object
	.size		_ZN34_INTERNAL_c8ca03c7_4_k_cu_55d461ad4cuda3std3__45__cpo7crbeginE,(_ZN34_INTERNAL_c8ca03c7_4_k_cu_55d461ad4cuda3std6ranges3__45__cpo4nextE - _ZN34_INTERNAL_c8ca03c7_4_k_cu_55d461ad4cuda3std3__45__cpo7crbeginE)
_ZN34_INTERNAL_c8ca03c7_4_k_cu_55d461ad4cuda3std3__45__cpo7crbeginE:
	.zero		1
	.type		_ZN34_INTERNAL_c8ca03c7_4_k_cu_55d461ad4cuda3std6ranges3__45__cpo4nextE,@object
	.size		_ZN34_INTERNAL_c8ca03c7_4_k_cu_55d461ad4cuda3std6ranges3__45__cpo4nextE,(_ZN34_INTERNAL_c8ca03c7_4_k_cu_55d461ad4cuda3std6ranges3__45__cpo4swapE - _ZN34_INTERNAL_c8ca03c7_4_k_cu_55d461ad4cuda3std6ranges3__45__cpo4nextE)
_ZN34_INTERNAL_c8ca03c7_4_k_cu_55d461ad4cuda3std6ranges3__45__cpo4nextE:
	.zero		1
	.type		_ZN34_INTERNAL_c8ca03c7_4_k_cu_55d461ad4cuda3std6ranges3__45__cpo4swapE,@object
	.size		_ZN34_INTERNAL_c8ca03c7_4_k_cu_55d461ad4cuda3std6ranges3__45__cpo4swapE,(_ZN34_INTERNAL_c8ca03c7_4_k_cu_55d461ad6thrust24THRUST_300001_SM_1000_NS12placeholders2_1E - _ZN34_INTERNAL_c8ca03c7_4_k_cu_55d461ad4cuda3std6ranges3__45__cpo4swapE)
_ZN34_INTERNAL_c8ca03c7_4_k_cu_55d461ad4cuda3std6ranges3__45__cpo4swapE:
	.zero		1
	.type		_ZN34_INTERNAL_c8ca03c7_4_k_cu_55d461ad6thrust24THRUST_300001_SM_1000_NS12placeholders2_1E,@object
	.size		_ZN34_INTERNAL_c8ca03c7_4_k_cu_55d461ad6thrust24THRUST_300001_SM_1000_NS12placeholders2_1E,(_ZN34_INTERNAL_c8ca03c7_4_k_cu_55d461ad6thrust24THRUST_300001_SM_1000_NS12placeholders2_3E - _ZN34_INTERNAL_c8ca03c7_4_k_cu_55d461ad6thrust24THRUST_300001_SM_1000_NS12placeholders2_1E)
_ZN34_INTERNAL_c8ca03c7_4_k_cu_55d461ad6thrust24THRUST_300001_SM_1000_NS12placeholders2_1E:
	.zero		1
	.type		_ZN34_INTERNAL_c8ca03c7_4_k_cu_55d461ad6thrust24THRUST_300001_SM_1000_NS12placeholders2_3E,@object
	.size		_ZN34_INTERNAL_c8ca03c7_4_k_cu_55d461ad6thrust24THRUST_300001_SM_1000_NS12placeholders2_3E,(_ZN34_INTERNAL_c8ca03c7_4_k_cu_55d461ad4cuda3std3__45__cpo5beginE - _ZN34_INTERNAL_c8ca03c7_4_k_cu_55d461ad6thrust24THRUST_300001_SM_1000_NS12placeholders2_3E)
_ZN34_INTERNAL_c8ca03c7_4_k_cu_55d461ad6thrust24THRUST_300001_SM_1000_NS12placeholders2_3E:
	.zero		1
	.type		_ZN34_INTERNAL_c8ca03c7_4_k_cu_55d461ad4cuda3std3__45__cpo5beginE,@object
	.size		_ZN34_INTERNAL_c8ca03c7_4_k_cu_55d461ad4cuda3std3__45__cpo5beginE,(_ZN34_INTERNAL_c8ca03c7_4_k_cu_55d461ad4cuda3std6ranges3__45__cpo5beginE - _ZN34_INTERNAL_c8ca03c7_4_k_cu_55d461ad4cuda3std3__45__cpo5beginE)
_ZN34_INTERNAL_c8ca03c7_4_k_cu_55d461ad4cuda3std3__45__cpo5beginE:
	.zero		1
	.type		_ZN34_INTERNAL_c8ca03c7_4_k_cu_55d461ad4cuda3std6ranges3__45__cpo5beginE,@object
	.size		_ZN34_INTERNAL_c8ca03c7_4_k_cu_55d461ad4cuda3std6ranges3__45__cpo5beginE,(_ZN34_INTERNAL_c8ca03c7_4_k_cu_55d461ad4cuda3std3__436_GLOBAL__N__c8ca03c7_4_k_cu_55d461ad6ignoreE - _ZN34_INTERNAL_c8ca03c7_4_k_cu_55d461ad4cuda3std6ranges3__45__cpo5beginE)
_ZN34_INTERNAL_c8ca03c7_4_k_cu_55d461ad4cuda3std6ranges3__45__cpo5beginE:
	.zero		1
	.type		_ZN34_INTERNAL_c8ca03c7_4_k_cu_55d461ad4cuda3std3__436_GLOBAL__N__c8ca03c7_4_k_cu_55d461ad6ignoreE,@object
	.size		_ZN34_INTERNAL_c8ca03c7_4_k_cu_55d461ad4cuda3std3__436_GLOBAL__N__c8ca03c7_4_k_cu_55d461ad6ignoreE,(_ZN34_INTERNAL_c8ca03c7_4_k_cu_55d461ad4cuda3std6ranges3__45__cpo4dataE - _ZN34_INTERNAL_c8ca03c7_4_k_cu_55d461ad4cuda3std3__436_GLOBAL__N__c8ca03c7_4_k_cu_55d461ad6ignoreE)
_ZN34_INTERNAL_c8ca03c7_4_k_cu_55d461ad4cuda3std3__436_GLOBAL__N__c8ca03c7_4_k_cu_55d461ad6ignoreE:
	.zero		1
	.type		_ZN34_INTERNAL_c8ca03c7_4_k_cu_55d461ad4cuda3std6ranges3__45__cpo4dataE,@object
	.size		_ZN34_INTERNAL_c8ca03c7_4_k_cu_55d461ad4cuda3std6ranges3__45__cpo4dataE,(_ZN34_INTERNAL_c8ca03c7_4_k_cu_55d461ad6thrust24THRUST_300001_SM_1000_NS12placeholders2_7E - _ZN34_INTERNAL_c8ca03c7_4_k_cu_55d461ad4cuda3std6ranges3__45__cpo4dataE)
_ZN34_INTERNAL_c8ca03c7_4_k_cu_55d461ad4cuda3std6ranges3__45__cpo4dataE:
	.zero		1
	.type		_ZN34_INTERNAL_c8ca03c7_4_k_cu_55d461ad6thrust24THRUST_300001_SM_1000_NS12placeholders2_7E,@object
	.size		_ZN34_INTERNAL_c8ca03c7_4_k_cu_55d461ad6thrust24THRUST_300001_SM_1000_NS12placeholders2_7E,(_ZN34_INTERNAL_c8ca03c7_4_k_cu_55d461ad4cuda3std3__45__cpo6rbeginE - _ZN34_INTERNAL_c8ca03c7_4_k_cu_55d461ad6thrust24THRUST_300001_SM_1000_NS12placeholders2_7E)
_ZN34_INTERNAL_c8ca03c7_4_k_cu_55d461ad6thrust24THRUST_300001_SM_1000_NS12placeholders2_7E:
	.zero		1
	.type		_ZN34_INTERNAL_c8ca03c7_4_k_cu_55d461ad4cuda3std3__45__cpo6rbeginE,@object
	.size		_ZN34_INTERNAL_c8ca03c7_4_k_cu_55d461ad4cuda3std3__45__cpo6rbeginE,(_ZN34_INTERNAL_c8ca03c7_4_k_cu_55d461ad4cuda3std6ranges3__45__cpo7advanceE - _ZN34_INTERNAL_c8ca03c7_4_k_cu_55d461ad4cuda3std3__45__cpo6rbeginE)
_ZN34_INTERNAL_c8ca03c7_4_k_cu_55d461ad4cuda3std3__45__cpo6rbeginE:
	.zero		1
	.type		_ZN34_INTERNAL_c8ca03c7_4_k_cu_55d461ad4cuda3std6ranges3__45__cpo7advanceE,@object
	.size		_ZN34_INTERNAL_c8ca03c7_4_k_cu_55d461ad4cuda3std6ranges3__45__cpo7advanceE,(_ZN34_INTERNAL_c8ca03c7_4_k_cu_55d461ad4cuda3std3__47nulloptE - _ZN34_INTERNAL_c8ca03c7_4_k_cu_55d461ad4cuda3std6ranges3__45__cpo7advanceE)
_ZN34_INTERNAL_c8ca03c7_4_k_cu_55d461ad4cuda3std6ranges3__45__cpo7advanceE:
	.zero		1
	.type		_ZN34_INTERNAL_c8ca03c7_4_k_cu_55d461ad4cuda3std3__47nulloptE,@object
	.size		_ZN34_INTERNAL_c8ca03c7_4_k_cu_55d461ad4cuda3std3__47nulloptE,(_ZN34_INTERNAL_c8ca03c7_4_k_cu_55d461ad4cuda3std6ranges3__45__cpo8distanceE - _ZN34_INTERNAL_c8ca03c7_4_k_cu_55d461ad4cuda3std3__47nulloptE)
_ZN34_INTERNAL_c8ca03c7_4_k_cu_55d461ad4cuda3std3__47nulloptE:
	.zero		1
	.type		_ZN34_INTERNAL_c8ca03c7_4_k_cu_55d461ad4cuda3std6ranges3__45__cpo8distanceE,@object
	.size		_ZN34_INTERNAL_c8ca03c7_4_k_cu_55d461ad4cuda3std6ranges3__45__cpo8distanceE,(_ZN34_INTERNAL_c8ca03c7_4_k_cu_55d461ad6thrust24THRUST_300001_SM_1000_NS12placeholders2_6E - _ZN34_INTERNAL_c8ca03c7_4_k_cu_55d461ad4cuda3std6ranges3__45__cpo8distanceE)
_ZN34_INTERNAL_c8ca03c7_4_k_cu_55d461ad4cuda3std6ranges3__45__cpo8distanceE:
	.zero		1
	.type		_ZN34_INTERNAL_c8ca03c7_4_k_cu_55d461ad6thrust24THRUST_300001_SM_1000_NS12placeholders2_6E,@object
	.size		_ZN34_INTERNAL_c8ca03c7_4_k_cu_55d461ad6thrust24THRUST_300001_SM_1000_NS12placeholders2_6E,(_ZN34_INTERNAL_c8ca03c7_4_k_cu_55d461ad4cuda3std3__45__cpo4cendE - _ZN34_INTERNAL_c8ca03c7_4_k_cu_55d461ad6thrust24THRUST_300001_SM_1000_NS12placeholders2_6E)
_ZN34_INTERNAL_c8ca03c7_4_k_cu_55d461ad6thrust24THRUST_300001_SM_1000_NS12placeholders2_6E:
	.zero		1
	.type		_ZN34_INTERNAL_c8ca03c7_4_k_cu_55d461ad4cuda3std3__45__cpo4cendE,@object
	.size		_ZN34_INTERNAL_c8ca03c7_4_k_cu_55d461ad4cuda3std3__45__cpo4cendE,(_ZN34_INTERNAL_c8ca03c7_4_k_cu_55d461ad4cuda3std6ranges3__45__cpo4cendE - _ZN34_INTERNAL_c8ca03c7_4_k_cu_55d461ad4cuda3std3__45__cpo4cendE)
_ZN34_INTERNAL_c8ca03c7_4_k_cu_55d461ad4cuda3std3__45__cpo4cendE:
	.zero		1
	.type		_ZN34_INTERNAL_c8ca03c7_4_k_cu_55d461ad4cuda3std6ranges3__45__cpo4cendE,@object
	.size		_ZN34_INTERNAL_c8ca03c7_4_k_cu_55d461ad4cuda3std6ranges3__45__cpo4cendE,(_ZN34_INTERNAL_c8ca03c7_4_k_cu_55d461ad4cuda3std3__420unreachable_sentinelE - _ZN34_INTERNAL_c8ca03c7_4_k_cu_55d461ad4cuda3std6ranges3__45__cpo4cendE)
_ZN34_INTERNAL_c8ca03c7_4_k_cu_55d461ad4cuda3std6ranges3__45__cpo4cendE:
	.zero		1
	.type		_ZN34_INTERNAL_c8ca03c7_4_k_cu_55d461ad4cuda3std3__420unreachable_sentinelE,@object
	.size		_ZN34_INTERNAL_c8ca03c7_4_k_cu_55d461ad4cuda3std3__420unreachable_sentinelE,(_ZN34_INTERNAL_c8ca03c7_4_k_cu_55d461ad4cuda3std6ranges3__45__cpo5ssizeE - _ZN34_INTERNAL_c8ca03c7_4_k_cu_55d461ad4cuda3std3__420unreachable_sentinelE)
_ZN34_INTERNAL_c8ca03c7_4_k_cu_55d461ad4cuda3std3__420unreachable_sentinelE:
	.zero		1
	.type		_ZN34_INTERNAL_c8ca03c7_4_k_cu_55d461ad4cuda3std6ranges3__45__cpo5ssizeE,@object
	.size		_ZN34_INTERNAL_c8ca03c7_4_k_cu_55d461ad4cuda3std6ranges3__45__cpo5ssizeE,(_ZN34_INTERNAL_c8ca03c7_4_k_cu_55d461ad6thrust24THRUST_300001_SM_1000_NS12placeholders3_10E - _ZN34_INTERNAL_c8ca03c7_4_k_cu_55d461ad4cuda3std6ranges3__45__cpo5ssizeE)
_ZN34_INTERNAL_c8ca03c7_4_k_cu_55d461ad4cuda3std6ranges3__45__cpo5ssizeE:
	.zero		1
	.type		_ZN34_INTERNAL_c8ca03c7_4_k_cu_55d461ad6thrust24THRUST_300001_SM_1000_NS12placeholders3_10E,@object
	.size		_ZN34_INTERNAL_c8ca03c7_4_k_cu_55d461ad6thrust24THRUST_300001_SM_1000_NS12placeholders3_10E,(_ZN34_INTERNAL_c8ca03c7_4_k_cu_55d461ad4cuda3std3__45__cpo5crendE - _ZN34_INTERNAL_c8ca03c7_4_k_cu_55d461ad6thrust24THRUST_300001_SM_1000_NS12placeholders3_10E)
_ZN34_INTERNAL_c8ca03c7_4_k_cu_55d461ad6thrust24THRUST_300001_SM_1000_NS12placeholders3_10E:
	.zero		1
	.type		_ZN34_INTERNAL_c8ca03c7_4_k_cu_55d461ad4cuda3std3__45__cpo5crendE,@object
	.size		_ZN34_INTERNAL_c8ca03c7_4_k_cu_55d461ad4cuda3std3__45__cpo5crendE,(_ZN34_INTERNAL_c8ca03c7_4_k_cu_55d461ad4cuda3std6ranges3__45__cpo4prevE - _ZN34_INTERNAL_c8ca03c7_4_k_cu_55d461ad4cuda3std3__45__cpo5crendE)
_ZN34_INTERNAL_c8ca03c7_4_k_cu_55d461ad4cuda3std3__45__cpo5crendE:
	.zero		1
	.type		_ZN34_INTERNAL_c8ca03c7_4_k_cu_55d461ad4cuda3std6ranges3__45__cpo4prevE,@object
	.size		_ZN34_INTERNAL_c8ca03c7_4_k_cu_55d461ad4cuda3std6ranges3__45__cpo4prevE,(_ZN34_INTERNAL_c8ca03c7_4_k_cu_55d461ad4cuda3std6ranges3__45__cpo9iter_moveE - _ZN34_INTERNAL_c8ca03c7_4_k_cu_55d461ad4cuda3std6ranges3__45__cpo4prevE)
_ZN34_INTERNAL_c8ca03c7_4_k_cu_55d461ad4cuda3std6ranges3__45__cpo4prevE:
	.zero		1
	.type		_ZN34_INTERNAL_c8ca03c7_4_k_cu_55d461ad4cuda3std6ranges3__45__cpo9iter_moveE,@object
	.size		_ZN34_INTERNAL_c8ca03c7_4_k_cu_55d461ad4cuda3std6ranges3__45__cpo9iter_moveE,(_ZN34_INTERNAL_c8ca03c7_4_k_cu_55d461ad6thrust24THRUST_300001_SM_1000_NS12placeholders2_2E - _ZN34_INTERNAL_c8ca03c7_4_k_cu_55d461ad4cuda3std6ranges3__45__cpo9iter_moveE)
_ZN34_INTERNAL_c8ca03c7_4_k_cu_55d461ad4cuda3std6ranges3__45__cpo9iter_moveE:
	.zero		1
	.type		_ZN34_INTERNAL_c8ca03c7_4_k_cu_55d461ad6thrust24THRUST_300001_SM_1000_NS12placeholders2_2E,@object
	.size		_ZN34_INTERNAL_c8ca03c7_4_k_cu_55d461ad6thrust24THRUST_300001_SM_1000_NS12placeholders2_2E,(_ZN34_INTERNAL_c8ca03c7_4_k_cu_55d461ad6thrust24THRUST_300001_SM_1000_NS12placeholders2_4E - _ZN34_INTERNAL_c8ca03c7_4_k_cu_55d461ad6thrust24THRUST_300001_SM_1000_NS12placeholders2_2E)
_ZN34_INTERNAL_c8ca03c7_4_k_cu_55d461ad6thrust24THRUST_300001_SM_1000_NS12placeholders2_2E:
	.zero		1
	.type		_ZN34_INTERNAL_c8ca03c7_4_k_cu_55d461ad6thrust24THRUST_300001_SM_1000_NS12placeholders2_4E,@object
	.size		_ZN34_INTERNAL_c8ca03c7_4_k_cu_55d461ad6thrust24THRUST_300001_SM_1000_NS12placeholders2_4E,(_ZN34_INTERNAL_c8ca03c7_4_k_cu_55d461ad4cuda3std3__45__cpo3endE - _ZN34_INTERNAL_c8ca03c7_4_k_cu_55d461ad6thrust24THRUST_300001_SM_1000_NS12placeholders2_4E)
_ZN34_INTERNAL_c8ca03c7_4_k_cu_55d461ad6thrust24THRUST_300001_SM_1000_NS12placeholders2_4E:
	.zero		1
	.type		_ZN34_INTERNAL_c8ca03c7_4_k_cu_55d461ad4cuda3std3__45__cpo3endE,@object
	.size		_ZN34_INTERNAL_c8ca03c7_4_k_cu_55d461ad4cuda3std3__45__cpo3endE,(_ZN34_INTERNAL_c8ca03c7_4_k_cu_55d461ad4cuda3std6ranges3__45__cpo3endE - _ZN34_INTERNAL_c8ca03c7_4_k_cu_55d461ad4cuda3std3__45__cpo3endE)
_ZN34_INTERNAL_c8ca03c7_4_k_cu_55d461ad4cuda3std3__45__cpo3endE:
	.zero		1
	.type		_ZN34_INTERNAL_c8ca03c7_4_k_cu_55d461ad4cuda3std6ranges3__45__cpo3endE,@object
	.size		_ZN34_INTERNAL_c8ca03c7_4_k_cu_55d461ad4cuda3std6ranges3__45__cpo3endE,(_ZN34_INTERNAL_c8ca03c7_4_k_cu_55d461ad4cuda3std3__419piecewise_constructE - _ZN34_INTERNAL_c8ca03c7_4_k_cu_55d461ad4cuda3std6ranges3__45__cpo3endE)
_ZN34_INTERNAL_c8ca03c7_4_k_cu_55d461ad4cuda3std6ranges3__45__cpo3endE:
	.zero		1
	.type		_ZN34_INTERNAL_c8ca03c7_4_k_cu_55d461ad4cuda3std3__419piecewise_constructE,@object
	.size		_ZN34_INTERNAL_c8ca03c7_4_k_cu_55d461ad4cuda3std3__419piecewise_constructE,(_ZN34_INTERNAL_c8ca03c7_4_k_cu_55d461ad4cuda3std6ranges3__45__cpo5cdataE - _ZN34_INTERNAL_c8ca03c7_4_k_cu_55d461ad4cuda3std3__419piecewise_constructE)
_ZN34_INTERNAL_c8ca03c7_4_k_cu_55d461ad4cuda3std3__419piecewise_constructE:
	.zero		1
	.type		_ZN34_INTERNAL_c8ca03c7_4_k_cu_55d461ad4cuda3std6ranges3__45__cpo5cdataE,@object
	.size		_ZN34_INTERNAL_c8ca03c7_4_k_cu_55d461ad4cuda3std6ranges3__45__cpo5cdataE,(_ZN34_INTERNAL_c8ca03c7_4_k_cu_55d461ad6thrust24THRUST_300001_SM_1000_NS12placeholders2_8E - _ZN34_INTERNAL_c8ca03c7_4_k_cu_55d461ad4cuda3std6ranges3__45__cpo5cdataE)
_ZN34_INTERNAL_c8ca03c7_4_k_cu_55d461ad4cuda3std6ranges3__45__cpo5cdataE:
	.zero		1
	.type		_ZN34_INTERNAL_c8ca03c7_4_k_cu_55d461ad6thrust24THRUST_300001_SM_1000_NS12placeholders2_8E,@object
	.size		_ZN34_INTERNAL_c8ca03c7_4_k_cu_55d461ad6thrust24THRUST_300001_SM_1000_NS12placeholders2_8E,(_ZN34_INTERNAL_c8ca03c7_4_k_cu_55d461ad4cuda3std3__45__cpo4rendE - _ZN34_INTERNAL_c8ca03c7_4_k_cu_55d461ad6thrust24THRUST_300001_SM_1000_NS12placeholders2_8E)
_ZN34_INTERNAL_c8ca03c7_4_k_cu_55d461ad6thrust24THRUST_300001_SM_1000_NS12placeholders2_8E:
	.zero		1
	.type		_ZN34_INTERNAL_c8ca03c7_4_k_cu_55d461ad4cuda3std3__45__cpo4rendE,@object
	.size		_ZN34_INTERNAL_c8ca03c7_4_k_cu_55d461ad4cuda3std3__45__cpo4rendE,(_ZN34_INTERNAL_c8ca03c7_4_k_cu_55d461ad4cuda3std6ranges3__45__cpo9iter_swapE - _ZN34_INTERNAL_c8ca03c7_4_k_cu_55d461ad4cuda3std3__45__cpo4rendE)
_ZN34_INTERNAL_c8ca03c7_4_k_cu_55d461ad4cuda3std3__45__cpo4rendE:
	.zero		1
	.type		_ZN34_INTERNAL_c8ca03c7_4_k_cu_55d461ad4cuda3std6ranges3__45__cpo9iter_swapE,@object
	.size		_ZN34_INTERNAL_c8ca03c7_4_k_cu_55d461ad4cuda3std6ranges3__45__cpo9iter_swapE,(_ZN34_INTERNAL_c8ca03c7_4_k_cu_55d461ad4cuda3std3__48unexpectE - _ZN34_INTERNAL_c8ca03c7_4_k_cu_55d461ad4cuda3std6ranges3__45__cpo9iter_swapE)
_ZN34_INTERNAL_c8ca03c7_4_k_cu_55d461ad4cuda3std6ranges3__45__cpo9iter_swapE:
	.zero		1
	.type		_ZN34_INTERNAL_c8ca03c7_4_k_cu_55d461ad4cuda3std3__48unexpectE,@object
	.size		_ZN34_INTERNAL_c8ca03c7_4_k_cu_55d461ad4cuda3std3__48unexpectE,(_ZN34_INTERNAL_c8ca03c7_4_k_cu_55d461ad6thrust24THRUST_300001_SM_1000_NS6system6detail10sequential3seqE - _ZN34_INTERNAL_c8ca03c7_4_k_cu_55d461ad4cuda3std3__48unexpectE)
_ZN34_INTERNAL_c8ca03c7_4_k_cu_55d461ad4cuda3std3__48unexpectE:
	.zero		1
	.type		_ZN34_INTERNAL_c8ca03c7_4_k_cu_55d461ad6thrust24THRUST_300001_SM_1000_NS6system6detail10sequential3seqE,@object
	.size		_ZN34_INTERNAL_c8ca03c7_4_k_cu_55d461ad6thrust24THRUST_300001_SM_1000_NS6system6detail10sequential3seqE,(.L_29 - _ZN34_INTERNAL_c8ca03c7_4_k_cu_55d461ad6thrust24THRUST_300001_SM_1000_NS6system6detail10sequential3seqE)
_ZN34_INTERNAL_c8ca03c7_4_k_cu_55d461ad6thrust24THRUST_300001_SM_1000_NS6system6detail10sequential3seqE:
	.zero		1
.L_29:


//--------------------- .nv.constant0._ZN3cub18CUB_300001_SM_10006detail11EmptyKernelIvEEvv --------------------------
	.section	.nv.constant0._ZN3cub18CUB_300001_SM_10006detail11EmptyKernelIvEEvv,"a",@progbits
	.sectionflags	@""
	.align	4
.nv.constant0._ZN3cub18CUB_300001_SM_10006detail11EmptyKernelIvEEvv:
	.zero		896


//--------------------- .nv.constant0._Z13StripedKernelPii --------------------------
	.section	.nv.constant0._Z13StripedKernelPii,"a",@progbits
	.sectionflags	@""
	.align	4
.nv.constant0._Z13StripedKernelPii:
	.zero		908


//--------------------- .nv.constant0._Z13BlockedKernelPii --------------------------
	.section	.nv.constant0._Z13BlockedKernelPii,"a",@progbits
	.sectionflags	@""
	.align	4
.nv.constant0._Z13BlockedKernelPii:
	.zero		908


//--------------------- SYMBOLS --------------------------

	.type		.nv.reservedSmem.offset0,@object
	.size		.nv.reservedSmem.offset0,0x4
